//
// Generated by NVIDIA NVVM Compiler
//
// Compiler Build ID: CL-36424714
// Cuda compilation tools, release 13.0, V13.0.88
// Based on NVVM 20.0.0
//

.version 9.0
.target sm_100
.address_size 64

	// .globl	_Z12array_sum_v0PfiS_
// _ZZ12array_sum_v1PfiS_E10partialSum has been demoted
.extern .shared .align 16 .b8 sdata[];

.visible .entry _Z12array_sum_v0PfiS_(
	.param .u64 .ptr .align 1 _Z12array_sum_v0PfiS__param_0,
	.param .u32 _Z12array_sum_v0PfiS__param_1,
	.param .u64 .ptr .align 1 _Z12array_sum_v0PfiS__param_2
)
{
	.reg .pred 	%p<2>;
	.reg .b32 	%r<6>;
	.reg .b32 	%f<3>;
	.reg .b64 	%rd<7>;

	ld.param.u64 	%rd1, [_Z12array_sum_v0PfiS__param_0];
	ld.param.u32 	%r2, [_Z12array_sum_v0PfiS__param_1];
	ld.param.u64 	%rd2, [_Z12array_sum_v0PfiS__param_2];
	mov.u32 	%r3, %tid.x;
	mov.u32 	%r4, %ctaid.x;
	mov.u32 	%r5, %ntid.x;
	mad.lo.s32 	%r1, %r4, %r5, %r3;
	setp.ge.s32 	%p1, %r1, %r2;
	@%p1 bra 	$L__BB0_2;
	cvta.to.global.u64 	%rd3, %rd1;
	cvta.to.global.u64 	%rd4, %rd2;
	mul.wide.s32 	%rd5, %r1, 4;
	add.s64 	%rd6, %rd3, %rd5;
	ld.global.f32 	%f1, [%rd6];
	atom.global.add.f32 	%f2, [%rd4], %f1;
$L__BB0_2:
	ret;

}
	// .globl	_Z12array_sum_v1PfiS_
.visible .entry _Z12array_sum_v1PfiS_(
	.param .u64 .ptr .align 1 _Z12array_sum_v1PfiS__param_0,
	.param .u32 _Z12array_sum_v1PfiS__param_1,
	.param .u64 .ptr .align 1 _Z12array_sum_v1PfiS__param_2
)
{
	.reg .pred 	%p<13>;
	.reg .b32 	%r<9>;
	.reg .b32 	%f<36>;
	.reg .b64 	%rd<9>;
	// demoted variable
	.shared .align 4 .b8 _ZZ12array_sum_v1PfiS_E10partialSum[4096];
	ld.param.u64 	%rd1, [_Z12array_sum_v1PfiS__param_0];
	ld.param.u32 	%r5, [_Z12array_sum_v1PfiS__param_1];
	ld.param.u64 	%rd2, [_Z12array_sum_v1PfiS__param_2];
	mov.u32 	%r1, %tid.x;
	mov.u32 	%r2, %ctaid.x;
	mov.u32 	%r6, %ntid.x;
	mad.lo.s32 	%r3, %r2, %r6, %r1;
	setp.ge.s32 	%p1, %r3, %r5;
	mov.f32 	%f35, 0f00000000;
	@%p1 bra 	$L__BB1_2;
	cvta.to.global.u64 	%rd3, %rd1;
	mul.wide.s32 	%rd4, %r3, 4;
	add.s64 	%rd5, %rd3, %rd4;
	ld.global.f32 	%f35, [%rd5];
$L__BB1_2:
	shl.b32 	%r7, %r1, 2;
	mov.u32 	%r8, _ZZ12array_sum_v1PfiS_E10partialSum;
	add.s32 	%r4, %r8, %r7;
	st.shared.f32 	[%r4], %f35;
	bar.sync 	0;
	setp.gt.u32 	%p2, %r1, 511;
	@%p2 bra 	$L__BB1_4;
	ld.shared.f32 	%f4, [%r4+2048];
	ld.shared.f32 	%f5, [%r4];
	add.f32 	%f6, %f4, %f5;
	st.shared.f32 	[%r4], %f6;
$L__BB1_4:
	bar.sync 	0;
	setp.gt.u32 	%p3, %r1, 255;
	@%p3 bra 	$L__BB1_6;
	ld.shared.f32 	%f7, [%r4+1024];
	ld.shared.f32 	%f8, [%r4];
	add.f32 	%f9, %f7, %f8;
	st.shared.f32 	[%r4], %f9;
$L__BB1_6:
	bar.sync 	0;
	setp.gt.u32 	%p4, %r1, 127;
	@%p4 bra 	$L__BB1_8;
	ld.shared.f32 	%f10, [%r4+512];
	ld.shared.f32 	%f11, [%r4];
	add.f32 	%f12, %f10, %f11;
	st.shared.f32 	[%r4], %f12;
$L__BB1_8:
	bar.sync 	0;
	setp.gt.u32 	%p5, %r1, 63;
	@%p5 bra 	$L__BB1_10;
	ld.shared.f32 	%f13, [%r4+256];
	ld.shared.f32 	%f14, [%r4];
	add.f32 	%f15, %f13, %f14;
	st.shared.f32 	[%r4], %f15;
$L__BB1_10:
	bar.sync 	0;
	setp.gt.u32 	%p6, %r1, 31;
	@%p6 bra 	$L__BB1_12;
	ld.shared.f32 	%f16, [%r4+128];
	ld.shared.f32 	%f17, [%r4];
	add.f32 	%f18, %f16, %f17;
	st.shared.f32 	[%r4], %f18;
$L__BB1_12:
	bar.sync 	0;
	setp.gt.u32 	%p7, %r1, 15;
	@%p7 bra 	$L__BB1_14;
	ld.shared.f32 	%f19, [%r4+64];
	ld.shared.f32 	%f20, [%r4];
	add.f32 	%f21, %f19, %f20;
	st.shared.f32 	[%r4], %f21;
$L__BB1_14:
	bar.sync 	0;
	setp.gt.u32 	%p8, %r1, 7;
	@%p8 bra 	$L__BB1_16;
	ld.shared.f32 	%f22, [%r4+32];
	ld.shared.f32 	%f23, [%r4];
	add.f32 	%f24, %f22, %f23;
	st.shared.f32 	[%r4], %f24;
$L__BB1_16:
	bar.sync 	0;
	setp.gt.u32 	%p9, %r1, 3;
	@%p9 bra 	$L__BB1_18;
	ld.shared.f32 	%f25, [%r4+16];
	ld.shared.f32 	%f26, [%r4];
	add.f32 	%f27, %f25, %f26;
	st.shared.f32 	[%r4], %f27;
$L__BB1_18:
	bar.sync 	0;
	setp.gt.u32 	%p10, %r1, 1;
	@%p10 bra 	$L__BB1_20;
	ld.shared.f32 	%f28, [%r4+8];
	ld.shared.f32 	%f29, [%r4];
	add.f32 	%f30, %f28, %f29;
	st.shared.f32 	[%r4], %f30;
$L__BB1_20:
	bar.sync 	0;
	setp.ne.s32 	%p11, %r1, 0;
	@%p11 bra 	$L__BB1_22;
	ld.shared.f32 	%f31, [_ZZ12array_sum_v1PfiS_E10partialSum+4];
	ld.shared.f32 	%f32, [%r4];
	add.f32 	%f33, %f31, %f32;
	st.shared.f32 	[%r4], %f33;
$L__BB1_22:
	setp.ne.s32 	%p12, %r1, 0;
	bar.sync 	0;
	@%p12 bra 	$L__BB1_24;
	ld.shared.f32 	%f34, [_ZZ12array_sum_v1PfiS_E10partialSum];
	cvta.to.global.u64 	%rd6, %rd2;
	mul.wide.u32 	%rd7, %r2, 4;
	add.s64 	%rd8, %rd6, %rd7;
	st.global.f32 	[%rd8], %f34;
$L__BB1_24:
	ret;

}
	// .globl	_Z15sumReduceKernelILj256EEvPKfPfj
.visible .entry _Z15sumReduceKernelILj256EEvPKfPfj(
	.param .u64 .ptr .align 1 _Z15sumReduceKernelILj256EEvPKfPfj_param_0,
	.param .u64 .ptr .align 1 _Z15sumReduceKernelILj256EEvPKfPfj_param_1,
	.param .u32 _Z15sumReduceKernelILj256EEvPKfPfj_param_2
)
{
	.reg .pred 	%p<7>;
	.reg .b32 	%r<10>;
	.reg .b32 	%f<34>;
	.reg .b64 	%rd<11>;

	ld.param.u64 	%rd3, [_Z15sumReduceKernelILj256EEvPKfPfj_param_0];
	ld.param.u64 	%rd2, [_Z15sumReduceKernelILj256EEvPKfPfj_param_1];
	ld.param.u32 	%r6, [_Z15sumReduceKernelILj256EEvPKfPfj_param_2];
	cvta.to.global.u64 	%rd1, %rd3;
	mov.u32 	%r1, %tid.x;
	mov.u32 	%r2, %ctaid.x;
	shl.b32 	%r7, %r2, 9;
	add.s32 	%r3, %r7, %r1;
	setp.ge.u32 	%p1, %r3, %r6;
	mov.f32 	%f33, 0f00000000;
	@%p1 bra 	$L__BB2_2;
	mul.wide.u32 	%rd4, %r3, 4;
	add.s64 	%rd5, %rd1, %rd4;
	ld.global.nc.f32 	%f33, [%rd5];
$L__BB2_2:
	add.s32 	%r4, %r3, 256;
	setp.ge.u32 	%p2, %r4, %r6;
	@%p2 bra 	$L__BB2_4;
	mul.wide.u32 	%rd6, %r4, 4;
	add.s64 	%rd7, %rd1, %rd6;
	ld.global.nc.f32 	%f6, [%rd7];
	add.f32 	%f33, %f33, %f6;
$L__BB2_4:
	shl.b32 	%r8, %r1, 2;
	mov.u32 	%r9, sdata;
	add.s32 	%r5, %r9, %r8;
	st.shared.f32 	[%r5], %f33;
	bar.sync 	0;
	setp.gt.u32 	%p3, %r1, 127;
	@%p3 bra 	$L__BB2_6;
	ld.shared.f32 	%f7, [%r5+512];
	ld.shared.f32 	%f8, [%r5];
	add.f32 	%f9, %f7, %f8;
	st.shared.f32 	[%r5], %f9;
$L__BB2_6:
	bar.sync 	0;
	setp.gt.u32 	%p4, %r1, 63;
	@%p4 bra 	$L__BB2_8;
	ld.shared.f32 	%f10, [%r5+256];
	ld.shared.f32 	%f11, [%r5];
	add.f32 	%f12, %f10, %f11;
	st.shared.f32 	[%r5], %f12;
$L__BB2_8:
	bar.sync 	0;
	setp.gt.u32 	%p5, %r1, 31;
	@%p5 bra 	$L__BB2_11;
	ld.volatile.shared.f32 	%f13, [%r5+128];
	ld.volatile.shared.f32 	%f14, [%r5];
	add.f32 	%f15, %f13, %f14;
	st.volatile.shared.f32 	[%r5], %f15;
	ld.volatile.shared.f32 	%f16, [%r5+64];
	ld.volatile.shared.f32 	%f17, [%r5];
	add.f32 	%f18, %f16, %f17;
	st.volatile.shared.f32 	[%r5], %f18;
	ld.volatile.shared.f32 	%f19, [%r5+32];
	ld.volatile.shared.f32 	%f20, [%r5];
	add.f32 	%f21, %f19, %f20;
	st.volatile.shared.f32 	[%r5], %f21;
	ld.volatile.shared.f32 	%f22, [%r5+16];
	ld.volatile.shared.f32 	%f23, [%r5];
	add.f32 	%f24, %f22, %f23;
	st.volatile.shared.f32 	[%r5], %f24;
	ld.volatile.shared.f32 	%f25, [%r5+8];
	ld.volatile.shared.f32 	%f26, [%r5];
	add.f32 	%f27, %f25, %f26;
	st.volatile.shared.f32 	[%r5], %f27;
	ld.volatile.shared.f32 	%f28, [%r5+4];
	ld.volatile.shared.f32 	%f29, [%r5];
	add.f32 	%f30, %f28, %f29;
	st.volatile.shared.f32 	[%r5], %f30;
	setp.ne.s32 	%p6, %r1, 0;
	@%p6 bra 	$L__BB2_11;
	ld.shared.f32 	%f31, [sdata];
	cvta.to.global.u64 	%rd8, %rd2;
	mul.wide.u32 	%rd9, %r2, 4;
	add.s64 	%rd10, %rd8, %rd9;
	st.global.f32 	[%rd10], %f31;
$L__BB2_11:
	ret;

}


// ===== COMPILED SASS (sm_100) =====

	.target	sm_100

	.elftype	@"ET_EXEC"


//--------------------- .note.nv.tkinfo           --------------------------
	.section	.note.nv.tkinfo,"",@"SHT_NOTE"
	.sectionflags	@"SHF_NOTE_NV_TKINFO"
	.tkinfo
        /*0018*/ 	.word	0x00000002
        /*0030*/ 	.string	""
        /*0030*/ 	.string	"ptxas"
        /*0030*/ 	.string	"Cuda compilation tools, release 13.0, V13.0.88"
        /*0030*/ 	.string	"Build cuda_13.0.r13.0/compiler.36424714_0"
        /*0030*/ 	.string	"-arch sm_100 -m 64 "



//--------------------- .note.nv.cuinfo           --------------------------
	.section	.note.nv.cuinfo,"",@"SHT_NOTE"
	.sectionflags	@"SHF_NOTE_NV_CUINFO"
        /*0018*/ 	.short	0x0002
        /*001a*/ 	.short	0x0064
        /*001c*/ 	.short	0x0082
	.zero		2


//--------------------- .nv.info                  --------------------------
	.section	.nv.info,"",@"SHT_CUDA_INFO"
	.align	4


	//----- nvinfo : EIATTR_REGCOUNT
	.align		4
        /*0000*/ 	.byte	0x04, 0x2f
        /*0002*/ 	.short	(.L_1 - .L_0)
	.align		4
.L_0:
        /*0004*/ 	.word	index@(_Z12array_sum_v0PfiS_)
        /*0008*/ 	.word	0x00000008


	//----- nvinfo : EIATTR_FRAME_SIZE
	.align		4
.L_1:
        /*000c*/ 	.byte	0x04, 0x11
        /*000e*/ 	.short	(.L_3 - .L_2)
	.align		4
.L_2:
        /*0010*/ 	.word	index@(_Z12array_sum_v0PfiS_)
        /*0014*/ 	.word	0x00000000


	//----- nvinfo : EIATTR_REGCOUNT
	.align		4
.L_3:
        /*0018*/ 	.byte	0x04, 0x2f
        /*001a*/ 	.short	(.L_5 - .L_4)
	.align		4
.L_4:
        /*001c*/ 	.word	index@(_Z12array_sum_v1PfiS_)
        /*0020*/ 	.word	0x0000000c


	//----- nvinfo : EIATTR_FRAME_SIZE
	.align		4
.L_5:
        /*0024*/ 	.byte	0x04, 0x11
        /*0026*/ 	.short	(.L_7 - .L_6)
	.align		4
.L_6:
        /*0028*/ 	.word	index@(_Z12array_sum_v1PfiS_)
        /*002c*/ 	.word	0x00000000


	//----- nvinfo : EIATTR_REGCOUNT
	.align		4
.L_7:
        /*0030*/ 	.byte	0x04, 0x2f
        /*0032*/ 	.short	(.L_9 - .L_8)
	.align		4
.L_8:
        /*0034*/ 	.word	index@(_Z15sumReduceKernelILj256EEvPKfPfj)
        /*0038*/ 	.word	0x0000000e


	//----- nvinfo : EIATTR_FRAME_SIZE
	.align		4
.L_9:
        /*003c*/ 	.byte	0x04, 0x11
        /*003e*/ 	.short	(.L_11 - .L_10)
	.align		4
.L_10:
        /*0040*/ 	.word	index@(_Z15sumReduceKernelILj256EEvPKfPfj)
        /*0044*/ 	.word	0x00000000


	//----- nvinfo : EIATTR_MIN_STACK_SIZE
	.align		4
.L_11:
        /*0048*/ 	.byte	0x04, 0x12
        /*004a*/ 	.short	(.L_13 - .L_12)
	.align		4
.L_12:
        /*004c*/ 	.word	index@(_Z15sumReduceKernelILj256EEvPKfPfj)
        /*0050*/ 	.word	0x00000000


	//----- nvinfo : EIATTR_MIN_STACK_SIZE
	.align		4
.L_13:
        /*0054*/ 	.byte	0x04, 0x12
        /*0056*/ 	.short	(.L_15 - .L_14)
	.align		4
.L_14:
        /*0058*/ 	.word	index@(_Z12array_sum_v1PfiS_)
        /*005c*/ 	.word	0x00000000


	//----- nvinfo : EIATTR_MIN_STACK_SIZE
	.align		4
.L_15:
        /*0060*/ 	.byte	0x04, 0x12
        /*0062*/ 	.short	(.L_17 - .L_16)
	.align		4
.L_16:
        /*0064*/ 	.word	index@(_Z12array_sum_v0PfiS_)
        /*0068*/ 	.word	0x00000000
.L_17:


//--------------------- .nv.compat                --------------------------
	.section	.nv.compat,"",@"SHT_CUDA_COMPAT_INFO"
	.align	4
        /*0000*/ 	.byte	0x02, 0x09, 0x00, 0x00, 0x02, 0x02, 0x01, 0x00, 0x02, 0x05, 0x05, 0x00, 0x03, 0x07, 0x01, 0x01
        /*0010*/ 	.byte	0x02, 0x03, 0x00, 0x00, 0x02, 0x06, 0x01, 0x00, 0x04, 0x0b, 0x08, 0x00, 0x09, 0x00, 0x00, 0x00
        /*0020*/ 	.byte	0x00, 0x00, 0x00, 0x00


//--------------------- .nv.info._Z15sumReduceKernelILj256EEvPKfPfj --------------------------
	.section	.nv.info._Z15sumReduceKernelILj256EEvPKfPfj,"",@"SHT_CUDA_INFO"
	.sectionflags	@""
	.align	4


	//----- nvinfo : EIATTR_CUDA_API_VERSION
	.align		4
        /*0000*/ 	.byte	0x04, 0x37
        /*0002*/ 	.short	(.L_19 - .L_18)
.L_18:
        /*0004*/ 	.word	0x00000082


	//----- nvinfo : EIATTR_KPARAM_INFO
	.align		4
.L_19:
        /*0008*/ 	.byte	0x04, 0x17
        /*000a*/ 	.short	(.L_21 - .L_20)
.L_20:
        /*000c*/ 	.word	0x00000000
        /*0010*/ 	.short	0x0002
        /*0012*/ 	.short	0x0010
        /*0014*/ 	.byte	0x00, 0xf0, 0x11, 0x00


	//----- nvinfo : EIATTR_KPARAM_INFO
	.align		4
.L_21:
        /*0018*/ 	.byte	0x04, 0x17
        /*001a*/ 	.short	(.L_23 - .L_22)
.L_22:
        /*001c*/ 	.word	0x00000000
        /*0020*/ 	.short	0x0001
        /*0022*/ 	.short	0x0008
        /*0024*/ 	.byte	0x00, 0xf5, 0x21, 0x00


	//----- nvinfo : EIATTR_KPARAM_INFO
	.align		4
.L_23:
        /*0028*/ 	.byte	0x04, 0x17
        /*002a*/ 	.short	(.L_25 - .L_24)
.L_24:
        /*002c*/ 	.word	0x00000000
        /*0030*/ 	.short	0x0000
        /*0032*/ 	.short	0x0000
        /*0034*/ 	.byte	0x00, 0xf5, 0x21, 0x00


	//----- nvinfo : EIATTR_SPARSE_MMA_MASK
	.align		4
.L_25:
        /*0038*/ 	.byte	0x03, 0x50
        /*003a*/ 	.short	0x0000


	//----- nvinfo : EIATTR_MAXREG_COUNT
	.align		4
        /*003c*/ 	.byte	0x03, 0x1b
        /*003e*/ 	.short	0x00ff


	//----- nvinfo : EIATTR_NUM_BARRIERS
	.align		4
        /*0040*/ 	.byte	0x02, 0x4c
        /*0042*/ 	.byte	0x01
	.zero		1


	//----- nvinfo : EIATTR_MERCURY_ISA_VERSION
	.align		4
        /*0044*/ 	.byte	0x03, 0x5f
        /*0046*/ 	.short	0x0101


	//----- nvinfo : EIATTR_VRC_CTA_INIT_COUNT
	.align		4
        /*0048*/ 	.byte	0x02, 0x4a
	.zero		1
	.zero		1


	//----- nvinfo : EIATTR_EXIT_INSTR_OFFSETS
	.align		4
        /*004c*/ 	.byte	0x04, 0x1c
        /*004e*/ 	.short	(.L_27 - .L_26)


	//   ....[0]....
.L_26:
        /*0050*/ 	.word	0x00000240


	//   ....[1]....
        /*0054*/ 	.word	0x000003e0


	//   ....[2]....
        /*0058*/ 	.word	0x00000430


	//----- nvinfo : EIATTR_CBANK_PARAM_SIZE
	.align		4
.L_27:
        /*005c*/ 	.byte	0x03, 0x19
        /*005e*/ 	.short	0x0014


	//----- nvinfo : EIATTR_PARAM_CBANK
	.align		4
        /*0060*/ 	.byte	0x04, 0x0a
        /*0062*/ 	.short	(.L_29 - .L_28)
	.align		4
.L_28:
        /*0064*/ 	.word	index@(.nv.constant0._Z15sumReduceKernelILj256EEvPKfPfj)
        /*0068*/ 	.short	0x0380
        /*006a*/ 	.short	0x0014


	//----- nvinfo : EIATTR_SW_WAR
	.align		4
.L_29:
        /*006c*/ 	.byte	0x04, 0x36
        /*006e*/ 	.short	(.L_31 - .L_30)
.L_30:
        /*0070*/ 	.word	0x00000008
.L_31:


//--------------------- .nv.info._Z12array_sum_v1PfiS_ --------------------------
	.section	.nv.info._Z12array_sum_v1PfiS_,"",@"SHT_CUDA_INFO"
	.sectionflags	@""
	.align	4


	//----- nvinfo : EIATTR_CUDA_API_VERSION
	.align		4
        /*0000*/ 	.byte	0x04, 0x37
        /*0002*/ 	.short	(.L_33 - .L_32)
.L_32:
        /*0004*/ 	.word	0x00000082


	//----- nvinfo : EIATTR_KPARAM_INFO
	.align		4
.L_33:
        /*0008*/ 	.byte	0x04, 0x17
        /*000a*/ 	.short	(.L_35 - .L_34)
.L_34:
        /*000c*/ 	.word	0x00000000
        /*0010*/ 	.short	0x0002
        /*0012*/ 	.short	0x0010
        /*0014*/ 	.byte	0x00, 0xf5, 0x21, 0x00


	//----- nvinfo : EIATTR_KPARAM_INFO
	.align		4
.L_35:
        /*0018*/ 	.byte	0x04, 0x17
        /*001a*/ 	.short	(.L_37 - .L_36)
.L_36:
        /*001c*/ 	.word	0x00000000
        /*0020*/ 	.short	0x0001
        /*0022*/ 	.short	0x0008
        /*0024*/ 	.byte	0x00, 0xf0, 0x11, 0x00


	//----- nvinfo : EIATTR_KPARAM_INFO
	.align		4
.L_37:
        /*0028*/ 	.byte	0x04, 0x17
        /*002a*/ 	.short	(.L_39 - .L_38)
.L_38:
        /*002c*/ 	.word	0x00000000
        /*0030*/ 	.short	0x0000
        /*0032*/ 	.short	0x0000
        /*0034*/ 	.byte	0x00, 0xf5, 0x21, 0x00


	//----- nvinfo : EIATTR_SPARSE_MMA_MASK
	.align		4
.L_39:
        /*0038*/ 	.byte	0x03, 0x50
        /*003a*/ 	.short	0x0000


	//----- nvinfo : EIATTR_MAXREG_COUNT
	.align		4
        /*003c*/ 	.byte	0x03, 0x1b
        /*003e*/ 	.short	0x00ff


	//----- nvinfo : EIATTR_NUM_BARRIERS
	.align		4
        /*0040*/ 	.byte	0x02, 0x4c
        /*0042*/ 	.byte	0x01
	.zero		1


	//----- nvinfo : EIATTR_MERCURY_ISA_VERSION
	.align		4
        /*0044*/ 	.byte	0x03, 0x5f
        /*0046*/ 	.short	0x0101


	//----- nvinfo : EIATTR_VRC_CTA_INIT_COUNT
	.align		4
        /*0048*/ 	.byte	0x02, 0x4a
	.zero		1
	.zero		1


	//----- nvinfo : EIATTR_EXIT_INSTR_OFFSETS
	.align		4
        /*004c*/ 	.byte	0x04, 0x1c
        /*004e*/ 	.short	(.L_41 - .L_40)


	//   ....[0]....
.L_40:
        /*0050*/ 	.word	0x000004e0


	//   ....[1]....
        /*0054*/ 	.word	0x00000530


	//----- nvinfo : EIATTR_CBANK_PARAM_SIZE
	.align		4
.L_41:
        /*0058*/ 	.byte	0x03, 0x19
        /*005a*/ 	.short	0x0018


	//----- nvinfo : EIATTR_PARAM_CBANK
	.align		4
        /*005c*/ 	.byte	0x04, 0x0a
        /*005e*/ 	.short	(.L_43 - .L_42)
	.align		4
.L_42:
        /*0060*/ 	.word	index@(.nv.constant0._Z12array_sum_v1PfiS_)
        /*0064*/ 	.short	0x0380
        /*0066*/ 	.short	0x0018


	//----- nvinfo : EIATTR_SW_WAR
	.align		4
.L_43:
        /*0068*/ 	.byte	0x04, 0x36
        /*006a*/ 	.short	(.L_45 - .L_44)
.L_44:
        /*006c*/ 	.word	0x00000008
.L_45:


//--------------------- .nv.info._Z12array_sum_v0PfiS_ --------------------------
	.section	.nv.info._Z12array_sum_v0PfiS_,"",@"SHT_CUDA_INFO"
	.sectionflags	@""
	.align	4


	//----- nvinfo : EIATTR_CUDA_API_VERSION
	.align		4
        /*0000*/ 	.byte	0x04, 0x37
        /*0002*/ 	.short	(.L_47 - .L_46)
.L_46:
        /*0004*/ 	.word	0x00000082


	//----- nvinfo : EIATTR_KPARAM_INFO
	.align		4
.L_47:
        /*0008*/ 	.byte	0x04, 0x17
        /*000a*/ 	.short	(.L_49 - .L_48)
.L_48:
        /*000c*/ 	.word	0x00000000
        /*0010*/ 	.short	0x0002
        /*0012*/ 	.short	0x0010
        /*0014*/ 	.byte	0x00, 0xf5, 0x21, 0x00


	//----- nvinfo : EIATTR_KPARAM_INFO
	.align		4
.L_49:
        /*0018*/ 	.byte	0x04, 0x17
        /*001a*/ 	.short	(.L_51 - .L_50)
.L_50:
        /*001c*/ 	.word	0x00000000
        /*0020*/ 	.short	0x0001
        /*0022*/ 	.short	0x0008
        /*0024*/ 	.byte	0x00, 0xf0, 0x11, 0x00


	//----- nvinfo : EIATTR_KPARAM_INFO
	.align		4
.L_51:
        /*0028*/ 	.byte	0x04, 0x17
        /*002a*/ 	.short	(.L_53 - .L_52)
.L_52:
        /*002c*/ 	.word	0x00000000
        /*0030*/ 	.short	0x0000
        /*0032*/ 	.short	0x0000
        /*0034*/ 	.byte	0x00, 0xf5, 0x21, 0x00


	//----- nvinfo : EIATTR_SPARSE_MMA_MASK
	.align		4
.L_53:
        /*0038*/ 	.byte	0x03, 0x50
        /*003a*/ 	.short	0x0000


	//----- nvinfo : EIATTR_MAXREG_COUNT
	.align		4
        /*003c*/ 	.byte	0x03, 0x1b
        /*003e*/ 	.short	0x00ff


	//----- nvinfo : EIATTR_MERCURY_ISA_VERSION
	.align		4
        /*0040*/ 	.byte	0x03, 0x5f
        /*0042*/ 	.short	0x0101


	//----- nvinfo : EIATTR_VRC_CTA_INIT_COUNT
	.align		4
        /*0044*/ 	.byte	0x02, 0x4a
	.zero		1
	.zero		1


	//----- nvinfo : EIATTR_EXIT_INSTR_OFFSETS
	.align		4
        /*0048*/ 	.byte	0x04, 0x1c
        /*004a*/ 	.short	(.L_55 - .L_54)


	//   ....[0]....
.L_54:
        /*004c*/ 	.word	0x00000070


	//   ....[1]....
        /*0050*/ 	.word	0x000000e0


	//----- nvinfo : EIATTR_CBANK_PARAM_SIZE
	.align		4
.L_55:
        /*0054*/ 	.byte	0x03, 0x19
        /*0056*/ 	.short	0x0018


	//----- nvinfo : EIATTR_PARAM_CBANK
	.align		4
        /*0058*/ 	.byte	0x04, 0x0a
        /*005a*/ 	.short	(.L_57 - .L_56)
	.align		4
.L_56:
        /*005c*/ 	.word	index@(.nv.constant0._Z12array_sum_v0PfiS_)
        /*0060*/ 	.short	0x0380
        /*0062*/ 	.short	0x0018


	//----- nvinfo : EIATTR_SW_WAR
	.align		4
.L_57:
        /*0064*/ 	.byte	0x04, 0x36
        /*0066*/ 	.short	(.L_59 - .L_58)
.L_58:
        /*0068*/ 	.word	0x00000008
.L_59:


//--------------------- .nv.callgraph             --------------------------
	.section	.nv.callgraph,"",@"SHT_CUDA_CALLGRAPH"
	.align	4
	.sectionentsize	8
	.align		4
        /*0000*/ 	.word	0x00000000
	.align		4
        /*0004*/ 	.word	0xffffffff
	.align		4
        /*0008*/ 	.word	0x00000000
	.align		4
        /*000c*/ 	.word	0xfffffffe
	.align		4
        /*0010*/ 	.word	0x00000000
	.align		4
        /*0014*/ 	.word	0xfffffffd
	.align		4
        /*0018*/ 	.word	0x00000000
	.align		4
        /*001c*/ 	.word	0xfffffffc


//--------------------- .text._Z15sumReduceKernelILj256EEvPKfPfj --------------------------
	.section	.text._Z15sumReduceKernelILj256EEvPKfPfj,"ax",@progbits
	.align	128
        .global         _Z15sumReduceKernelILj256EEvPKfPfj
        .type           _Z15sumReduceKernelILj256EEvPKfPfj,@function
        .size           _Z15sumReduceKernelILj256EEvPKfPfj,(.L_x_3 - _Z15sumReduceKernelILj256EEvPKfPfj)
        .other          _Z15sumReduceKernelILj256EEvPKfPfj,@"STO_CUDA_ENTRY STV_DEFAULT"
_Z15sumReduceKernelILj256EEvPKfPfj:
.text._Z15sumReduceKernelILj256EEvPKfPfj:
[----:B------:R-:W-:Y:S01]  /*0000*/  LDC R1, c[0x0][0x37c] ;  /* 0x0000df00ff017b82 */ /* 0x000fe20000000800 */
[----:B------:R-:W0:Y:S01]  /*0010*/  S2R R3, SR_TID.X ;  /* 0x0000000000037919 */ /* 0x000e220000002100 */
[----:B------:R-:W1:Y:S01]  /*0020*/  LDCU UR4, c[0x0][0x390] ;  /* 0x00007200ff0477ac */ /* 0x000e620008000800 */
[----:B------:R-:W-:Y:S01]  /*0030*/  HFMA2 R2, -RZ, RZ, 0, 0 ;  /* 0x00000000ff027431 */ /* 0x000fe200000001ff */
[----:B------:R-:W0:Y:S01]  /*0040*/  S2R R0, SR_CTAID.X ;  /* 0x0000000000007919 */ /* 0x000e220000002500 */
[----:B------:R-:W2:Y:S01]  /*0050*/  LDCU.64 UR6, c[0x0][0x358] ;  /* 0x00006b00ff0677ac */ /* 0x000ea20008000a00 */
[----:B0-----:R-:W-:-:S04]  /*0060*/  LEA R9, R0, R3, 0x9 ;  /* 0x0000000300097211 */ /* 0x001fc800078e48ff */
[C---:B------:R-:W-:Y:S02]  /*0070*/  IADD3 R11, PT, PT, R9.reuse, 0x100, RZ ;  /* 0x00000100090b7810 */ /* 0x040fe40007ffe0ff */
[----:B-1----:R-:W-:Y:S02]  /*0080*/  ISETP.GE.U32.AND P0, PT, R9, UR4, PT ;  /* 0x0000000409007c0c */ /* 0x002fe4000bf06070 */
[----:B------:R-:W-:-:S11]  /*0090*/  ISETP.GE.U32.AND P1, PT, R11, UR4, PT ;  /* 0x000000040b007c0c */ /* 0x000fd6000bf26070 */
[----:B------:R-:W0:Y:S08]  /*00a0*/  @!P0 LDC.64 R4, c[0x0][0x380] ;  /* 0x0000e000ff048b82 */ /* 0x000e300000000a00 */
[----:B------:R-:W1:Y:S01]  /*00b0*/  @!P1 LDC.64 R6, c[0x0][0x380] ;  /* 0x0000e000ff069b82 */ /* 0x000e620000000a00 */
[----:B0-----:R-:W-:-:S05]  /*00c0*/  @!P0 IMAD.WIDE.U32 R4, R9, 0x4, R4 ;  /* 0x0000000409048825 */ /* 0x001fca00078e0004 */
[----:B--2---:R-:W2:Y:S01]  /*00d0*/  @!P0 LDG.E.CONSTANT R2, desc[UR6][R4.64] ;  /* 0x0000000604028981 */ /* 0x004ea2000c1e9900 */
[----:B-1----:R-:W-:-:S06]  /*00e0*/  @!P1 IMAD.WIDE.U32 R6, R11, 0x4, R6 ;  /* 0x000000040b069825 */ /* 0x002fcc00078e0006 */
[----:B------:R-:W2:Y:S01]  /*00f0*/  @!P1 LDG.E.CONSTANT R7, desc[UR6][R6.64] ;  /* 0x0000000606079981 */ /* 0x000ea2000c1e9900 */
[----:B------:R-:W0:Y:S01]  /*0100*/  S2UR UR5, SR_CgaCtaId ;  /* 0x00000000000579c3 */ /* 0x000e220000008800 */
[----:B------:R-:W-:Y:S02]  /*0110*/  UMOV UR4, 0x400 ;  /* 0x0000040000047882 */ /* 0x000fe40000000000 */
[----:B0-----:R-:W-:-:S06]  /*0120*/  ULEA UR4, UR5, UR4, 0x18 ;  /* 0x0000000405047291 */ /* 0x001fcc000f8ec0ff */
[C---:B------:R-:W-:Y:S02]  /*0130*/  LEA R9, R3.reuse, UR4, 0x2 ;  /* 0x0000000403097c11 */ /* 0x040fe4000f8e10ff */
[----:B------:R-:W-:Y:S01]  /*0140*/  ISETP.GT.U32.AND P0, PT, R3, 0x7f, PT ;  /* 0x0000007f0300780c */ /* 0x000fe20003f04070 */
[----:B--2---:R-:W-:-:S05]  /*0150*/  @!P1 FADD R2, R2, R7 ;  /* 0x0000000702029221 */ /* 0x004fca0000000000 */
[----:B------:R-:W-:Y:S01]  /*0160*/  STS [R9], R2 ;  /* 0x0000000209007388 */ /* 0x000fe20000000800 */
[----:B------:R-:W-:Y:S06]  /*0170*/  BAR.SYNC.DEFER_BLOCKING 0x0 ;  /* 0x0000000000007b1d */ /* 0x000fec0000010000 */
[----:B------:R-:W-:Y:S04]  /*0180*/  @!P0 LDS R8, [R9+0x200] ;  /* 0x0002000009088984 */ /* 0x000fe80000000800 */
[----:B------:R-:W0:Y:S01]  /*0190*/  @!P0 LDS R5, [R9] ;  /* 0x0000000009058984 */ /* 0x000e220000000800 */
[----:B------:R-:W-:Y:S01]  /*01a0*/  ISETP.GT.U32.AND P1, PT, R3, 0x3f, PT ;  /* 0x0000003f0300780c */ /* 0x000fe20003f24070 */
[----:B0-----:R-:W-:-:S05]  /*01b0*/  @!P0 FADD R8, R8, R5 ;  /* 0x0000000508088221 */ /* 0x001fca0000000000 */
[----:B------:R-:W-:Y:S01]  /*01c0*/  @!P0 STS [R9], R8 ;  /* 0x0000000809008388 */ /* 0x000fe20000000800 */
[----:B------:R-:W-:Y:S06]  /*01d0*/  BAR.SYNC.DEFER_BLOCKING 0x0 ;  /* 0x0000000000007b1d */ /* 0x000fec0000010000 */
[----:B------:R-:W-:Y:S04]  /*01e0*/  @!P1 LDS R4, [R9+0x100] ;  /* 0x0001000009049984 */ /* 0x000fe80000000800 */
[----:B------:R-:W0:Y:S01]  /*01f0*/  @!P1 LDS R5, [R9] ;  /* 0x0000000009059984 */ /* 0x000e220000000800 */
[----:B------:R-:W-:Y:S01]  /*0200*/  ISETP.GT.U32.AND P0, PT, R3, 0x1f, PT ;  /* 0x0000001f0300780c */ /* 0x000fe20003f04070 */
[----:B0-----:R-:W-:-:S05]  /*0210*/  @!P1 FADD R4, R4, R5 ;  /* 0x0000000504049221 */ /* 0x001fca0000000000 */
[----:B------:R0:W-:Y:S01]  /*0220*/  @!P1 STS [R9], R4 ;  /* 0x0000000409009388 */ /* 0x0001e20000000800 */
[----:B------:R-:W-:Y:S06]  /*0230*/  BAR.SYNC.DEFER_BLOCKING 0x0 ;  /* 0x0000000000007b1d */ /* 0x000fec0000010000 */
[----:B------:R-:W-:Y:S05]  /*0240*/  @P0 EXIT ;  /* 0x000000000000094d */ /* 0x000fea0003800000 */
[----:B------:R-:W-:Y:S01]  /*0250*/  LDS R2, [R9+0x80] ;  /* 0x0000800009027984 */ /* 0x000fe20000000800 */
[----:B------:R-:W-:-:S03]  /*0260*/  ISETP.NE.AND P0, PT, R3, RZ, PT ;  /* 0x000000ff0300720c */ /* 0x000fc60003f05270 */
[----:B------:R-:W1:Y:S02]  /*0270*/  LDS R5, [R9] ;  /* 0x0000000009057984 */ /* 0x000e640000000800 */
[----:B-1----:R-:W-:-:S05]  /*0280*/  FADD R2, R2, R5 ;  /* 0x0000000502027221 */ /* 0x002fca0000000000 */
[----:B------:R-:W-:Y:S04]  /*0290*/  STS [R9], R2 ;  /* 0x0000000209007388 */ /* 0x000fe80000000800 */
[----:B0-----:R-:W-:Y:S04]  /*02a0*/  LDS R4, [R9+0x40] ;  /* 0x0000400009047984 */ /* 0x001fe80000000800 */
[----:B------:R-:W0:Y:S02]  /*02b0*/  LDS R5, [R9] ;  /* 0x0000000009057984 */ /* 0x000e240000000800 */
[----:B0-----:R-:W-:-:S05]  /*02c0*/  FADD R4, R4, R5 ;  /* 0x0000000504047221 */ /* 0x001fca0000000000 */
[----:B------:R-:W-:Y:S04]  /*02d0*/  STS [R9], R4 ;  /* 0x0000000409007388 */ /* 0x000fe80000000800 */
[----:B------:R-:W-:Y:S04]  /*02e0*/  LDS R5, [R9+0x20] ;  /* 0x0000200009057984 */ /* 0x000fe80000000800 */
        /* <DEDUP_REMOVED lines=14> */
[----:B------:R0:W-:Y:S01]  /*03d0*/  STS [R9], R4 ;  /* 0x0000000409007388 */ /* 0x0001e20000000800 */
[----:B------:R-:W-:Y:S05]  /*03e0*/  @P0 EXIT ;  /* 0x000000000000094d */ /* 0x000fea0003800000 */
[----:B------:R-:W1:Y:S01]  /*03f0*/  LDS R5, [UR4] ;  /* 0x00000004ff057984 */ /* 0x000e620008000800 */
[----:B------:R-:W2:Y:S02]  /*0400*/  LDC.64 R2, c[0x0][0x388] ;  /* 0x0000e200ff027b82 */ /* 0x000ea40000000a00 */
[----:B--2---:R-:W-:-:S05]  /*0410*/  IMAD.WIDE.U32 R2, R0, 0x4, R2 ;  /* 0x0000000400027825 */ /* 0x004fca00078e0002 */
[----:B-1----:R-:W-:Y:S01]  /*0420*/  STG.E desc[UR6][R2.64], R5 ;  /* 0x0000000502007986 */ /* 0x002fe2000c101906 */
[----:B------:R-:W-:Y:S05]  /*0430*/  EXIT ;  /* 0x000000000000794d */ /* 0x000fea0003800000 */
.L_x_0:
[----:B------:R-:W-:-:S00]  /*0440*/  BRA `(.L_x_0) ;  /* 0xfffffffc00fc7947 */ /* 0x000fc0000383ffff */
[----:B------:R-:W-:-:S00]  /*0450*/  NOP ;  /* 0x0000000000007918 */ /* 0x000fc00000000000 */
        /* <DEDUP_REMOVED lines=10> */
.L_x_3:


//--------------------- .text._Z12array_sum_v1PfiS_ --------------------------
	.section	.text._Z12array_sum_v1PfiS_,"ax",@progbits
	.align	128
        .global         _Z12array_sum_v1PfiS_
        .type           _Z12array_sum_v1PfiS_,@function
        .size           _Z12array_sum_v1PfiS_,(.L_x_4 - _Z12array_sum_v1PfiS_)
        .other          _Z12array_sum_v1PfiS_,@"STO_CUDA_ENTRY STV_DEFAULT"
_Z12array_sum_v1PfiS_:
.text._Z12array_sum_v1PfiS_:
[----:B------:R-:W-:Y:S01]  /*0000*/  LDC R1, c[0x0][0x37c] ;  /* 0x0000df00ff017b82 */ /* 0x000fe20000000800 */
[----:B------:R-:W0:Y:S01]  /*0010*/  S2R R3, SR_TID.X ;  /* 0x0000000000037919 */ /* 0x000e220000002100 */
[----:B------:R-:W0:Y:S01]  /*0020*/  LDCU UR4, c[0x0][0x360] ;  /* 0x00006c00ff0477ac */ /* 0x000e220008000800 */
[----:B------:R-:W-:Y:S01]  /*0030*/  HFMA2 R9, -RZ, RZ, 0, 0 ;  /* 0x00000000ff097431 */ /* 0x000fe200000001ff */
[----:B------:R-:W0:Y:S01]  /*0040*/  S2R R0, SR_CTAID.X ;  /* 0x0000000000007919 */ /* 0x000e220000002500 */
[----:B------:R-:W1:Y:S01]  /*0050*/  LDCU UR5, c[0x0][0x388] ;  /* 0x00007100ff0577ac */ /* 0x000e620008000800 */
[----:B------:R-:W2:Y:S01]  /*0060*/  LDCU.64 UR6, c[0x0][0x358] ;  /* 0x00006b00ff0677ac */ /* 0x000ea20008000a00 */
[----:B0-----:R-:W-:-:S05]  /*0070*/  IMAD R7, R0, UR4, R3 ;  /* 0x0000000400077c24 */ /* 0x001fca000f8e0203 */
[----:B-1----:R-:W-:-:S13]  /*0080*/  ISETP.GE.AND P0, PT, R7, UR5, PT ;  /* 0x0000000507007c0c */ /* 0x002fda000bf06270 */
[----:B------:R-:W0:Y:S02]  /*0090*/  @!P0 LDC.64 R4, c[0x0][0x380] ;  /* 0x0000e000ff048b82 */ /* 0x000e240000000a00 */
[----:B0-----:R-:W-:-:S05]  /*00a0*/  @!P0 IMAD.WIDE R4, R7, 0x4, R4 ;  /* 0x0000000407048825 */ /* 0x001fca00078e0204 */
[----:B--2---:R-:W2:Y:S01]  /*00b0*/  @!P0 LDG.E R9, desc[UR6][R4.64] ;  /* 0x0000000604098981 */ /* 0x004ea2000c1e1900 */
[----:B------:R-:W0:Y:S01]  /*00c0*/  S2UR UR5, SR_CgaCtaId ;  /* 0x00000000000579c3 */ /* 0x000e220000008800 */
[----:B------:R-:W-:Y:S01]  /*00d0*/  UMOV UR4, 0x400 ;  /* 0x0000040000047882 */ /* 0x000fe20000000000 */
[C---:B------:R-:W-:Y:S02]  /*00e0*/  ISETP.GT.U32.AND P0, PT, R3.reuse, 0x1ff, PT ;  /* 0x000001ff0300780c */ /* 0x040fe40003f04070 */
[----:B------:R-:W-:Y:S01]  /*00f0*/  ISETP.GT.U32.AND P1, PT, R3, 0xff, PT ;  /* 0x000000ff0300780c */ /* 0x000fe20003f24070 */
[----:B0-----:R-:W-:-:S06]  /*0100*/  ULEA UR4, UR5, UR4, 0x18 ;  /* 0x0000000405047291 */ /* 0x001fcc000f8ec0ff */
[----:B------:R-:W-:-:S05]  /*0110*/  LEA R2, R3, UR4, 0x2 ;  /* 0x0000000403027c11 */ /* 0x000fca000f8e10ff */
[----:B--2---:R-:W-:Y:S01]  /*0120*/  STS [R2], R9 ;  /* 0x0000000902007388 */ /* 0x004fe20000000800 */
[----:B------:R-:W-:Y:S06]  /*0130*/  BAR.SYNC.DEFER_BLOCKING 0x0 ;  /* 0x0000000000007b1d */ /* 0x000fec0000010000 */
[----:B------:R-:W-:Y:S04]  /*0140*/  @!P0 LDS R6, [R2+0x800] ;  /* 0x0008000002068984 */ /* 0x000fe80000000800 */
[----:B------:R-:W0:Y:S02]  /*0150*/  @!P0 LDS R7, [R2] ;  /* 0x0000000002078984 */ /* 0x000e240000000800 */
[----:B0-----:R-:W-:-:S05]  /*0160*/  @!P0 FADD R7, R6, R7 ;  /* 0x0000000706078221 */ /* 0x001fca0000000000 */
[----:B------:R-:W-:Y:S01]  /*0170*/  @!P0 STS [R2], R7 ;  /* 0x0000000702008388 */ /* 0x000fe20000000800 */
[----:B------:R-:W-:Y:S01]  /*0180*/  BAR.SYNC.DEFER_BLOCKING 0x0 ;  /* 0x0000000000007b1d */ /* 0x000fe20000010000 */
[----:B------:R-:W-:-:S05]  /*0190*/  ISETP.GT.U32.AND P0, PT, R3, 0x7f, PT ;  /* 0x0000007f0300780c */ /* 0x000fca0003f04070 */
        /* <DEDUP_REMOVED lines=41> */
[----:B------:R-:W-:-:S05]  /*0430*/  ISETP.NE.AND P1, PT, R3, RZ, PT ;  /* 0x000000ff0300720c */ /* 0x000fca0003f25270 */
[----:B------:R-:W-:Y:S04]  /*0440*/  @!P0 LDS R4, [R2+0x8] ;  /* 0x0000080002048984 */ /* 0x000fe80000000800 */
[----:B------:R-:W0:Y:S02]  /*0450*/  @!P0 LDS R9, [R2] ;  /* 0x0000000002098984 */ /* 0x000e240000000800 */
[----:B0-----:R-:W-:-:S05]  /*0460*/  @!P0 FADD R9, R4, R9 ;  /* 0x0000000904098221 */ /* 0x001fca0000000000 */
[----:B------:R-:W-:Y:S01]  /*0470*/  @!P0 STS [R2], R9 ;  /* 0x0000000902008388 */ /* 0x000fe20000000800 */
[----:B------:R-:W-:Y:S06]  /*0480*/  BAR.SYNC.DEFER_BLOCKING 0x0 ;  /* 0x0000000000007b1d */ /* 0x000fec0000010000 */
[----:B------:R-:W-:Y:S04]  /*0490*/  @!P1 LDS R3, [UR4+0x4] ;  /* 0x00000404ff039984 */ /* 0x000fe80008000800 */
[----:B------:R-:W0:Y:S02]  /*04a0*/  @!P1 LDS R4, [R2] ;  /* 0x0000000002049984 */ /* 0x000e240000000800 */
[----:B0-----:R-:W-:-:S05]  /*04b0*/  @!P1 FADD R3, R3, R4 ;  /* 0x0000000403039221 */ /* 0x001fca0000000000 */
[----:B------:R0:W-:Y:S01]  /*04c0*/  @!P1 STS [R2], R3 ;  /* 0x0000000302009388 */ /* 0x0001e20000000800 */
[----:B------:R-:W-:Y:S06]  /*04d0*/  BAR.SYNC.DEFER_BLOCKING 0x0 ;  /* 0x0000000000007b1d */ /* 0x000fec0000010000 */
[----:B------:R-:W-:Y:S05]  /*04e0*/  @P1 EXIT ;  /* 0x000000000000194d */ /* 0x000fea0003800000 */
[----:B------:R-:W1:Y:S01]  /*04f0*/  LDS R5, [UR4] ;  /* 0x00000004ff057984 */ /* 0x000e620008000800 */
[----:B0-----:R-:W0:Y:S02]  /*0500*/  LDC.64 R2, c[0x0][0x390] ;  /* 0x0000e400ff027b82 */ /* 0x001e240000000a00 */
[----:B0-----:R-:W-:-:S05]  /*0510*/  IMAD.WIDE.U32 R2, R0, 0x4, R2 ;  /* 0x0000000400027825 */ /* 0x001fca00078e0002 */
[----:B-1----:R-:W-:Y:S01]  /*0520*/  STG.E desc[UR6][R2.64], R5 ;  /* 0x0000000502007986 */ /* 0x002fe2000c101906 */
[----:B------:R-:W-:Y:S05]  /*0530*/  EXIT ;  /* 0x000000000000794d */ /* 0x000fea0003800000 */
.L_x_1:
        /* <DEDUP_REMOVED lines=12> */
.L_x_4:


//--------------------- .text._Z12array_sum_v0PfiS_ --------------------------
	.section	.text._Z12array_sum_v0PfiS_,"ax",@progbits
	.align	128
        .global         _Z12array_sum_v0PfiS_
        .type           _Z12array_sum_v0PfiS_,@function
        .size           _Z12array_sum_v0PfiS_,(.L_x_5 - _Z12array_sum_v0PfiS_)
        .other          _Z12array_sum_v0PfiS_,@"STO_CUDA_ENTRY STV_DEFAULT"
_Z12array_sum_v0PfiS_:
.text._Z12array_sum_v0PfiS_:
[----:B------:R-:W-:Y:S01]  /*0000*/  LDC R1, c[0x0][0x37c] ;  /* 0x0000df00ff017b82 */ /* 0x000fe20000000800 */
[----:B------:R-:W0:Y:S07]  /*0010*/  S2R R5, SR_TID.X ;  /* 0x0000000000057919 */ /* 0x000e2e0000002100 */
[----:B------:R-:W0:Y:S01]  /*0020*/  S2UR UR4, SR_CTAID.X ;  /* 0x00000000000479c3 */ /* 0x000e220000002500 */
[----:B------:R-:W1:Y:S07]  /*0030*/  LDCU UR5, c[0x0][0x388] ;  /* 0x00007100ff0577ac */ /* 0x000e6e0008000800 */
[----:B------:R-:W0:Y:S02]  /*0040*/  LDC R0, c[0x0][0x360] ;  /* 0x0000d800ff007b82 */ /* 0x000e240000000800 */
[----:B0-----:R-:W-:-:S05]  /*0050*/  IMAD R5, R0, UR4, R5 ;  /* 0x0000000400057c24 */ /* 0x001fca000f8e0205 */
[----:B-1----:R-:W-:-:S13]  /*0060*/  ISETP.GE.AND P0, PT, R5, UR5, PT ;  /* 0x0000000505007c0c */ /* 0x002fda000bf06270 */
[----:B------:R-:W-:Y:S05]  /*0070*/  @P0 EXIT ;  /* 0x000000000000094d */ /* 0x000fea0003800000 */
[----:B------:R-:W0:Y:S01]  /*0080*/  LDC.64 R2, c[0x0][0x380] ;  /* 0x0000e000ff027b82 */ /* 0x000e220000000a00 */
[----:B------:R-:W1:Y:S01]  /*0090*/  LDCU.64 UR4, c[0x0][0x358] ;  /* 0x00006b00ff0477ac */ /* 0x000e620008000a00 */
[----:B0-----:R-:W-:-:S06]  /*00a0*/  IMAD.WIDE R2, R5, 0x4, R2 ;  /* 0x0000000405027825 */ /* 0x001fcc00078e0202 */
[----:B-1----:R-:W2:Y:S01]  /*00b0*/  LDG.E R3, desc[UR4][R2.64] ;  /* 0x0000000402037981 */ /* 0x002ea2000c1e1900 */
[----:B------:R-:W2:Y:S03]  /*00c0*/  LDC.64 R4, c[0x0][0x390] ;  /* 0x0000e400ff047b82 */ /* 0x000ea60000000a00 */
[----:B--2---:R-:W-:Y:S01]  /*00d0*/  REDG.E.ADD.F32.FTZ.RN.STRONG.GPU desc[UR4][R4.64], R3 ;  /* 0x00000003040079a6 */ /* 0x004fe2000c12f304 */
[----:B------:R-:W-:Y:S05]  /*00e0*/  EXIT ;  /* 0x000000000000794d */ /* 0x000fea0003800000 */
.L_x_2:
        /* <DEDUP_REMOVED lines=9> */
.L_x_5:


//--------------------- .nv.shared._Z15sumReduceKernelILj256EEvPKfPfj --------------------------
	.section	.nv.shared._Z15sumReduceKernelILj256EEvPKfPfj,"aw",@nobits
	.sectionflags	@""
	.align	16
	.zero		1024


//--------------------- .nv.shared.reserved.0     --------------------------
	.section	.nv.shared.reserved.0,"aw",@nobits
	.weak		__nv_reservedSMEM_offset_0_alias
	.size		__nv_reservedSMEM_offset_0_alias, 0, 64
	.other		__nv_reservedSMEM_offset_0_alias,@"STO_CUDA_RESERVED_SHARED STV_DEFAULT"
__nv_reservedSMEM_offset_0_alias:
	.zero		0
	.zero		64


//--------------------- .nv.shared._Z12array_sum_v1PfiS_ --------------------------
	.section	.nv.shared._Z12array_sum_v1PfiS_,"aw",@nobits
	.sectionflags	@""
	.align	16
.nv.shared._Z12array_sum_v1PfiS_:
	.zero		5120


//--------------------- .nv.shared._Z12array_sum_v0PfiS_ --------------------------
	.section	.nv.shared._Z12array_sum_v0PfiS_,"aw",@nobits
	.sectionflags	@""
	.align	16
	.zero		1024


//--------------------- .nv.constant0._Z15sumReduceKernelILj256EEvPKfPfj --------------------------
	.section	.nv.constant0._Z15sumReduceKernelILj256EEvPKfPfj,"a",@progbits
	.sectionflags	@""
	.align	4
.nv.constant0._Z15sumReduceKernelILj256EEvPKfPfj:
	.zero		916


//--------------------- .nv.constant0._Z12array_sum_v1PfiS_ --------------------------
	.section	.nv.constant0._Z12array_sum_v1PfiS_,"a",@progbits
	.sectionflags	@""
	.align	4
.nv.constant0._Z12array_sum_v1PfiS_:
	.zero		920


//--------------------- .nv.constant0._Z12array_sum_v0PfiS_ --------------------------
	.section	.nv.constant0._Z12array_sum_v0PfiS_,"a",@progbits
	.sectionflags	@""
	.align	4
.nv.constant0._Z12array_sum_v0PfiS_:
	.zero		920


//--------------------- SYMBOLS --------------------------

	.type		.nv.reservedSmem.offset0,@object
	.size		.nv.reservedSmem.offset0,0x4
	.type		.nv.reservedSmem.cap,@object
	.size		.nv.reservedSmem.cap,0x4
